//
// Generated by NVIDIA NVVM Compiler
//
// Compiler Build ID: CL-36424714
// Cuda compilation tools, release 13.0, V13.0.88
// Based on NVVM 20.0.0
//

.version 9.0
.target sm_100
.address_size 64

	// .globl	_Z18divergent_recusionv
.global .align 1 .b8 out[512];

.visible .entry _Z18divergent_recusionv()
{
	.reg .b16 	%rs<2>;
	.reg .b32 	%r<2>;
	.reg .b64 	%rd<4>;

	mov.u32 	%r1, %tid.x;
	cvt.u64.u32 	%rd1, %r1;
	mov.u64 	%rd2, out;
	add.s64 	%rd3, %rd2, %rd1;
	mov.b16 	%rs1, 0;
	st.global.u8 	[%rd3], %rs1;
	ret;

}


// ===== COMPILED SASS (sm_100) =====

	.target	sm_100

	.elftype	@"ET_EXEC"


//--------------------- .note.nv.tkinfo           --------------------------
	.section	.note.nv.tkinfo,"",@"SHT_NOTE"
	.sectionflags	@"SHF_NOTE_NV_TKINFO"
	.tkinfo
        /*0018*/ 	.word	0x00000002
        /*0030*/ 	.string	""
        /*0030*/ 	.string	"ptxas"
        /*0030*/ 	.string	"Cuda compilation tools, release 13.0, V13.0.88"
        /*0030*/ 	.string	"Build cuda_13.0.r13.0/compiler.36424714_0"
        /*0030*/ 	.string	"-arch sm_100 -m 64 "



//--------------------- .note.nv.cuinfo           --------------------------
	.section	.note.nv.cuinfo,"",@"SHT_NOTE"
	.sectionflags	@"SHF_NOTE_NV_CUINFO"
        /*0018*/ 	.short	0x0002
        /*001a*/ 	.short	0x0064
        /*001c*/ 	.short	0x0082
	.zero		2


//--------------------- .nv.info                  --------------------------
	.section	.nv.info,"",@"SHT_CUDA_INFO"
	.align	4


	//----- nvinfo : EIATTR_REGCOUNT
	.align		4
        /*0000*/ 	.byte	0x04, 0x2f
        /*0002*/ 	.short	(.L_2 - .L_1)
	.align		4
.L_1:
        /*0004*/ 	.word	index@(_Z18divergent_recusionv)
        /*0008*/ 	.word	0x00000006


	//----- nvinfo : EIATTR_FRAME_SIZE
	.align		4
.L_2:
        /*000c*/ 	.byte	0x04, 0x11
        /*000e*/ 	.short	(.L_4 - .L_3)
	.align		4
.L_3:
        /*0010*/ 	.word	index@(_Z18divergent_recusionv)
        /*0014*/ 	.word	0x00000000


	//----- nvinfo : EIATTR_MIN_STACK_SIZE
	.align		4
.L_4:
        /*0018*/ 	.byte	0x04, 0x12
        /*001a*/ 	.short	(.L_6 - .L_5)
	.align		4
.L_5:
        /*001c*/ 	.word	index@(_Z18divergent_recusionv)
        /*0020*/ 	.word	0x00000000
.L_6:


//--------------------- .nv.compat                --------------------------
	.section	.nv.compat,"",@"SHT_CUDA_COMPAT_INFO"
	.align	4
        /*0000*/ 	.byte	0x02, 0x09, 0x00, 0x00, 0x02, 0x02, 0x01, 0x00, 0x02, 0x05, 0x05, 0x00, 0x03, 0x07, 0x01, 0x01
        /*0010*/ 	.byte	0x02, 0x03, 0x00, 0x00, 0x02, 0x06, 0x01, 0x00, 0x04, 0x0b, 0x08, 0x00, 0x09, 0x00, 0x00, 0x00
        /*0020*/ 	.byte	0x00, 0x00, 0x00, 0x00


//--------------------- .nv.info._Z18divergent_recusionv --------------------------
	.section	.nv.info._Z18divergent_recusionv,"",@"SHT_CUDA_INFO"
	.sectionflags	@""
	.align	4


	//----- nvinfo : EIATTR_CUDA_API_VERSION
	.align		4
        /*0000*/ 	.byte	0x04, 0x37
        /*0002*/ 	.short	(.L_8 - .L_7)
.L_7:
        /*0004*/ 	.word	0x00000082


	//----- nvinfo : EIATTR_SPARSE_MMA_MASK
	.align		4
.L_8:
        /*0008*/ 	.byte	0x03, 0x50
        /*000a*/ 	.short	0x0000


	//----- nvinfo : EIATTR_MAXREG_COUNT
	.align		4
        /*000c*/ 	.byte	0x03, 0x1b
        /*000e*/ 	.short	0x00ff


	//----- nvinfo : EIATTR_MERCURY_ISA_VERSION
	.align		4
        /*0010*/ 	.byte	0x03, 0x5f
        /*0012*/ 	.short	0x0101


	//----- nvinfo : EIATTR_VRC_CTA_INIT_COUNT
	.align		4
        /*0014*/ 	.byte	0x02, 0x4a
	.zero		1
	.zero		1


	//----- nvinfo : EIATTR_EXIT_INSTR_OFFSETS
	.align		4
        /*0018*/ 	.byte	0x04, 0x1c
        /*001a*/ 	.short	(.L_10 - .L_9)


	//   ....[0]....
.L_9:
        /*001c*/ 	.word	0x00000070


	//----- nvinfo : EIATTR_SW_WAR
	.align		4
.L_10:
        /*0020*/ 	.byte	0x04, 0x36
        /*0022*/ 	.short	(.L_12 - .L_11)
.L_11:
        /*0024*/ 	.word	0x00000008
.L_12:


//--------------------- .nv.callgraph             --------------------------
	.section	.nv.callgraph,"",@"SHT_CUDA_CALLGRAPH"
	.align	4
	.sectionentsize	8
	.align		4
        /*0000*/ 	.word	0x00000000
	.align		4
        /*0004*/ 	.word	0xffffffff
	.align		4
        /*0008*/ 	.word	0x00000000
	.align		4
        /*000c*/ 	.word	0xfffffffe
	.align		4
        /*0010*/ 	.word	0x00000000
	.align		4
        /*0014*/ 	.word	0xfffffffd
	.align		4
        /*0018*/ 	.word	0x00000000
	.align		4
        /*001c*/ 	.word	0xfffffffc


//--------------------- .nv.constant4             --------------------------
	.section	.nv.constant4,"a",@progbits
	.align	8
	.align		8
.nv.constant4:
        /*0000*/ 	.dword	out


//--------------------- .text._Z18divergent_recusionv --------------------------
	.section	.text._Z18divergent_recusionv,"ax",@progbits
	.align	128
        .global         _Z18divergent_recusionv
        .type           _Z18divergent_recusionv,@function
        .size           _Z18divergent_recusionv,(.L_x_1 - _Z18divergent_recusionv)
        .other          _Z18divergent_recusionv,@"STO_CUDA_ENTRY STV_DEFAULT"
_Z18divergent_recusionv:
.text._Z18divergent_recusionv:
[----:B------:R-:W-:Y:S01]  /*0000*/  LDC R1, c[0x0][0x37c] ;  /* 0x0000df00ff017b82 */ /* 0x000fe20000000800 */
[----:B------:R-:W0:Y:S01]  /*0010*/  S2R R2, SR_TID.X ;  /* 0x0000000000027919 */ /* 0x000e220000002100 */
[----:B------:R-:W0:Y:S01]  /*0020*/  LDCU.64 UR6, c[0x4][URZ] ;  /* 0x01000000ff0677ac */ /* 0x000e220008000a00 */
[----:B------:R-:W1:Y:S01]  /*0030*/  LDCU.64 UR4, c[0x0][0x358] ;  /* 0x00006b00ff0477ac */ /* 0x000e620008000a00 */
[----:B0-----:R-:W-:-:S04]  /*0040*/  IADD3 R2, P0, PT, R2, UR6, RZ ;  /* 0x0000000602027c10 */ /* 0x001fc8000ff1e0ff */
[----:B------:R-:W-:-:S05]  /*0050*/  IADD3.X R3, PT, PT, RZ, UR7, RZ, P0, !PT ;  /* 0x00000007ff037c10 */ /* 0x000fca00087fe4ff */
[----:B-1----:R-:W-:Y:S01]  /*0060*/  STG.E.U8 desc[UR4][R2.64], RZ ;  /* 0x000000ff02007986 */ /* 0x002fe2000c101104 */
[----:B------:R-:W-:Y:S05]  /*0070*/  EXIT ;  /* 0x000000000000794d */ /* 0x000fea0003800000 */
.L_x_0:
[----:B------:R-:W-:-:S00]  /*0080*/  BRA `(.L_x_0) ;  /* 0xfffffffc00fc7947 */ /* 0x000fc0000383ffff */
[----:B------:R-:W-:-:S00]  /*0090*/  NOP ;  /* 0x0000000000007918 */ /* 0x000fc00000000000 */
        /* <DEDUP_REMOVED lines=14> */
.L_x_1:


//--------------------- .nv.shared.reserved.0     --------------------------
	.section	.nv.shared.reserved.0,"aw",@nobits
	.weak		__nv_reservedSMEM_offset_0_alias
	.size		__nv_reservedSMEM_offset_0_alias, 0, 64
	.other		__nv_reservedSMEM_offset_0_alias,@"STO_CUDA_RESERVED_SHARED STV_DEFAULT"
__nv_reservedSMEM_offset_0_alias:
	.zero		0
	.zero		64


//--------------------- .nv.global                --------------------------
	.section	.nv.global,"aw",@nobits
.nv.global:
	.type		out,@object
	.size		out,(.L_0 - out)
out:
	.zero		512
.L_0:


//--------------------- .nv.constant0._Z18divergent_recusionv --------------------------
	.section	.nv.constant0._Z18divergent_recusionv,"a",@progbits
	.sectionflags	@""
	.align	4
.nv.constant0._Z18divergent_recusionv:
	.zero		896


//--------------------- SYMBOLS --------------------------

	.type		.nv.reservedSmem.offset0,@object
	.size		.nv.reservedSmem.offset0,0x4
